//
// Generated by NVIDIA NVVM Compiler
//
// Compiler Build ID: CL-36424714
// Cuda compilation tools, release 13.0, V13.0.88
// Based on NVVM 20.0.0
//

.version 9.0
.target sm_100
.address_size 64

	// .globl	_Z19bitonic_sort_kernelPfii

.visible .entry _Z19bitonic_sort_kernelPfii(
	.param .u64 .ptr .align 1 _Z19bitonic_sort_kernelPfii_param_0,
	.param .u32 _Z19bitonic_sort_kernelPfii_param_1,
	.param .u32 _Z19bitonic_sort_kernelPfii_param_2
)
{
	.reg .pred 	%p<6>;
	.reg .b32 	%r<9>;
	.reg .b32 	%f<5>;
	.reg .b64 	%rd<11>;

	ld.param.u64 	%rd6, [_Z19bitonic_sort_kernelPfii_param_0];
	ld.param.u32 	%r3, [_Z19bitonic_sort_kernelPfii_param_1];
	ld.param.u32 	%r4, [_Z19bitonic_sort_kernelPfii_param_2];
	cvta.to.global.u64 	%rd1, %rd6;
	mov.u32 	%r5, %ctaid.x;
	mov.u32 	%r6, %ntid.x;
	mov.u32 	%r7, %tid.x;
	mad.lo.s32 	%r1, %r5, %r6, %r7;
	setp.gt.u32 	%p1, %r1, 131071;
	@%p1 bra 	$L__BB0_7;
	xor.b32  	%r2, %r3, %r1;
	setp.le.u32 	%p2, %r2, %r1;
	@%p2 bra 	$L__BB0_7;
	and.b32  	%r8, %r4, %r1;
	setp.ne.s32 	%p3, %r8, 0;
	@%p3 bra 	$L__BB0_5;
	mul.wide.u32 	%rd9, %r1, 4;
	add.s64 	%rd2, %rd1, %rd9;
	ld.global.f32 	%f1, [%rd2];
	mul.wide.u32 	%rd10, %r2, 4;
	add.s64 	%rd3, %rd1, %rd10;
	ld.global.f32 	%f2, [%rd3];
	setp.leu.f32 	%p5, %f1, %f2;
	@%p5 bra 	$L__BB0_7;
	st.global.f32 	[%rd2], %f2;
	st.global.f32 	[%rd3], %f1;
	bra.uni 	$L__BB0_7;
$L__BB0_5:
	mul.wide.u32 	%rd7, %r1, 4;
	add.s64 	%rd4, %rd1, %rd7;
	ld.global.f32 	%f3, [%rd4];
	mul.wide.u32 	%rd8, %r2, 4;
	add.s64 	%rd5, %rd1, %rd8;
	ld.global.f32 	%f4, [%rd5];
	setp.geu.f32 	%p4, %f3, %f4;
	@%p4 bra 	$L__BB0_7;
	st.global.f32 	[%rd4], %f4;
	st.global.f32 	[%rd5], %f3;
$L__BB0_7:
	ret;

}


// ===== COMPILED SASS (sm_100) =====

	.target	sm_100

	.elftype	@"ET_EXEC"


//--------------------- .note.nv.tkinfo           --------------------------
	.section	.note.nv.tkinfo,"",@"SHT_NOTE"
	.sectionflags	@"SHF_NOTE_NV_TKINFO"
	.tkinfo
        /*0018*/ 	.word	0x00000002
        /*0030*/ 	.string	""
        /*0030*/ 	.string	"ptxas"
        /*0030*/ 	.string	"Cuda compilation tools, release 13.0, V13.0.88"
        /*0030*/ 	.string	"Build cuda_13.0.r13.0/compiler.36424714_0"
        /*0030*/ 	.string	"-arch sm_100 -m 64 "



//--------------------- .note.nv.cuinfo           --------------------------
	.section	.note.nv.cuinfo,"",@"SHT_NOTE"
	.sectionflags	@"SHF_NOTE_NV_CUINFO"
        /*0018*/ 	.short	0x0002
        /*001a*/ 	.short	0x0064
        /*001c*/ 	.short	0x0082
	.zero		2


//--------------------- .nv.info                  --------------------------
	.section	.nv.info,"",@"SHT_CUDA_INFO"
	.align	4


	//----- nvinfo : EIATTR_REGCOUNT
	.align		4
        /*0000*/ 	.byte	0x04, 0x2f
        /*0002*/ 	.short	(.L_1 - .L_0)
	.align		4
.L_0:
        /*0004*/ 	.word	index@(_Z19bitonic_sort_kernelPfii)
        /*0008*/ 	.word	0x0000000c


	//----- nvinfo : EIATTR_FRAME_SIZE
	.align		4
.L_1:
        /*000c*/ 	.byte	0x04, 0x11
        /*000e*/ 	.short	(.L_3 - .L_2)
	.align		4
.L_2:
        /*0010*/ 	.word	index@(_Z19bitonic_sort_kernelPfii)
        /*0014*/ 	.word	0x00000000


	//----- nvinfo : EIATTR_MIN_STACK_SIZE
	.align		4
.L_3:
        /*0018*/ 	.byte	0x04, 0x12
        /*001a*/ 	.short	(.L_5 - .L_4)
	.align		4
.L_4:
        /*001c*/ 	.word	index@(_Z19bitonic_sort_kernelPfii)
        /*0020*/ 	.word	0x00000000
.L_5:


//--------------------- .nv.compat                --------------------------
	.section	.nv.compat,"",@"SHT_CUDA_COMPAT_INFO"
	.align	4
        /*0000*/ 	.byte	0x02, 0x09, 0x00, 0x00, 0x02, 0x02, 0x01, 0x00, 0x02, 0x05, 0x05, 0x00, 0x03, 0x07, 0x01, 0x01
        /*0010*/ 	.byte	0x02, 0x03, 0x00, 0x00, 0x02, 0x06, 0x01, 0x00, 0x04, 0x0b, 0x08, 0x00, 0x09, 0x00, 0x00, 0x00
        /*0020*/ 	.byte	0x00, 0x00, 0x00, 0x00


//--------------------- .nv.info._Z19bitonic_sort_kernelPfii --------------------------
	.section	.nv.info._Z19bitonic_sort_kernelPfii,"",@"SHT_CUDA_INFO"
	.sectionflags	@""
	.align	4


	//----- nvinfo : EIATTR_CUDA_API_VERSION
	.align		4
        /*0000*/ 	.byte	0x04, 0x37
        /*0002*/ 	.short	(.L_7 - .L_6)
.L_6:
        /*0004*/ 	.word	0x00000082


	//----- nvinfo : EIATTR_KPARAM_INFO
	.align		4
.L_7:
        /*0008*/ 	.byte	0x04, 0x17
        /*000a*/ 	.short	(.L_9 - .L_8)
.L_8:
        /*000c*/ 	.word	0x00000000
        /*0010*/ 	.short	0x0002
        /*0012*/ 	.short	0x000c
        /*0014*/ 	.byte	0x00, 0xf0, 0x11, 0x00


	//----- nvinfo : EIATTR_KPARAM_INFO
	.align		4
.L_9:
        /*0018*/ 	.byte	0x04, 0x17
        /*001a*/ 	.short	(.L_11 - .L_10)
.L_10:
        /*001c*/ 	.word	0x00000000
        /*0020*/ 	.short	0x0001
        /*0022*/ 	.short	0x0008
        /*0024*/ 	.byte	0x00, 0xf0, 0x11, 0x00


	//----- nvinfo : EIATTR_KPARAM_INFO
	.align		4
.L_11:
        /*0028*/ 	.byte	0x04, 0x17
        /*002a*/ 	.short	(.L_13 - .L_12)
.L_12:
        /*002c*/ 	.word	0x00000000
        /*0030*/ 	.short	0x0000
        /*0032*/ 	.short	0x0000
        /*0034*/ 	.byte	0x00, 0xf5, 0x21, 0x00


	//----- nvinfo : EIATTR_SPARSE_MMA_MASK
	.align		4
.L_13:
        /*0038*/ 	.byte	0x03, 0x50
        /*003a*/ 	.short	0x0000


	//----- nvinfo : EIATTR_MAXREG_COUNT
	.align		4
        /*003c*/ 	.byte	0x03, 0x1b
        /*003e*/ 	.short	0x00ff


	//----- nvinfo : EIATTR_MERCURY_ISA_VERSION
	.align		4
        /*0040*/ 	.byte	0x03, 0x5f
        /*0042*/ 	.short	0x0101


	//----- nvinfo : EIATTR_VRC_CTA_INIT_COUNT
	.align		4
        /*0044*/ 	.byte	0x02, 0x4a
	.zero		1
	.zero		1


	//----- nvinfo : EIATTR_EXIT_INSTR_OFFSETS
	.align		4
        /*0048*/ 	.byte	0x04, 0x1c
        /*004a*/ 	.short	(.L_15 - .L_14)


	//   ....[0]....
.L_14:
        /*004c*/ 	.word	0x00000060


	//   ....[1]....
        /*0050*/ 	.word	0x000000a0


	//   ....[2]....
        /*0054*/ 	.word	0x00000150


	//   ....[3]....
        /*0058*/ 	.word	0x00000180


	//   ....[4]....
        /*005c*/ 	.word	0x000001f0


	//   ....[5]....
        /*0060*/ 	.word	0x00000220


	//----- nvinfo : EIATTR_CRS_STACK_SIZE
	.align		4
.L_15:
        /*0064*/ 	.byte	0x04, 0x1e
        /*0066*/ 	.short	(.L_17 - .L_16)
.L_16:
        /*0068*/ 	.word	0x00000000


	//----- nvinfo : EIATTR_CBANK_PARAM_SIZE
	.align		4
.L_17:
        /*006c*/ 	.byte	0x03, 0x19
        /*006e*/ 	.short	0x0010


	//----- nvinfo : EIATTR_PARAM_CBANK
	.align		4
        /*0070*/ 	.byte	0x04, 0x0a
        /*0072*/ 	.short	(.L_19 - .L_18)
	.align		4
.L_18:
        /*0074*/ 	.word	index@(.nv.constant0._Z19bitonic_sort_kernelPfii)
        /*0078*/ 	.short	0x0380
        /*007a*/ 	.short	0x0010


	//----- nvinfo : EIATTR_SW_WAR
	.align		4
.L_19:
        /*007c*/ 	.byte	0x04, 0x36
        /*007e*/ 	.short	(.L_21 - .L_20)
.L_20:
        /*0080*/ 	.word	0x00000008
.L_21:


//--------------------- .nv.callgraph             --------------------------
	.section	.nv.callgraph,"",@"SHT_CUDA_CALLGRAPH"
	.align	4
	.sectionentsize	8
	.align		4
        /*0000*/ 	.word	0x00000000
	.align		4
        /*0004*/ 	.word	0xffffffff
	.align		4
        /*0008*/ 	.word	0x00000000
	.align		4
        /*000c*/ 	.word	0xfffffffe
	.align		4
        /*0010*/ 	.word	0x00000000
	.align		4
        /*0014*/ 	.word	0xfffffffd
	.align		4
        /*0018*/ 	.word	0x00000000
	.align		4
        /*001c*/ 	.word	0xfffffffc


//--------------------- .text._Z19bitonic_sort_kernelPfii --------------------------
	.section	.text._Z19bitonic_sort_kernelPfii,"ax",@progbits
	.align	128
        .global         _Z19bitonic_sort_kernelPfii
        .type           _Z19bitonic_sort_kernelPfii,@function
        .size           _Z19bitonic_sort_kernelPfii,(.L_x_2 - _Z19bitonic_sort_kernelPfii)
        .other          _Z19bitonic_sort_kernelPfii,@"STO_CUDA_ENTRY STV_DEFAULT"
_Z19bitonic_sort_kernelPfii:
.text._Z19bitonic_sort_kernelPfii:
[----:B------:R-:W-:Y:S01]  /*0000*/  LDC R1, c[0x0][0x37c] ;  /* 0x0000df00ff017b82 */ /* 0x000fe20000000800 */
[----:B------:R-:W0:Y:S07]  /*0010*/  S2R R0, SR_TID.X ;  /* 0x0000000000007919 */ /* 0x000e2e0000002100 */
[----:B------:R-:W0:Y:S08]  /*0020*/  S2UR UR4, SR_CTAID.X ;  /* 0x00000000000479c3 */ /* 0x000e300000002500 */
[----:B------:R-:W0:Y:S02]  /*0030*/  LDC R7, c[0x0][0x360] ;  /* 0x0000d800ff077b82 */ /* 0x000e240000000800 */
[----:B0-----:R-:W-:-:S05]  /*0040*/  IMAD R7, R7, UR4, R0 ;  /* 0x0000000407077c24 */ /* 0x001fca000f8e0200 */
[----:B------:R-:W-:-:S13]  /*0050*/  ISETP.GT.U32.AND P0, PT, R7, 0x1ffff, PT ;  /* 0x0001ffff0700780c */ /* 0x000fda0003f04070 */
[----:B------:R-:W-:Y:S05]  /*0060*/  @P0 EXIT ;  /* 0x000000000000094d */ /* 0x000fea0003800000 */
[----:B------:R-:W0:Y:S02]  /*0070*/  LDCU UR4, c[0x0][0x388] ;  /* 0x00007100ff0477ac */ /* 0x000e240008000800 */
[----:B0-----:R-:W-:-:S04]  /*0080*/  LOP3.LUT R9, R7, UR4, RZ, 0x3c, !PT ;  /* 0x0000000407097c12 */ /* 0x001fc8000f8e3cff */
[----:B------:R-:W-:-:S13]  /*0090*/  ISETP.GT.U32.AND P0, PT, R9, R7, PT ;  /* 0x000000070900720c */ /* 0x000fda0003f04070 */
[----:B------:R-:W-:Y:S05]  /*00a0*/  @!P0 EXIT ;  /* 0x000000000000894d */ /* 0x000fea0003800000 */
[----:B------:R-:W0:Y:S02]  /*00b0*/  LDCU UR4, c[0x0][0x38c] ;  /* 0x00007180ff0477ac */ /* 0x000e240008000800 */
[----:B0-----:R-:W-:Y:S01]  /*00c0*/  LOP3.LUT P0, RZ, R7, UR4, RZ, 0xc0, !PT ;  /* 0x0000000407ff7c12 */ /* 0x001fe2000f80c0ff */
[----:B------:R-:W0:-:S12]  /*00d0*/  LDCU.64 UR4, c[0x0][0x358] ;  /* 0x00006b00ff0477ac */ /* 0x000e180008000a00 */
[----:B------:R-:W-:Y:S05]  /*00e0*/  @P0 BRA `(.L_x_0) ;  /* 0x0000000000280947 */ /* 0x000fea0003800000 */
[----:B------:R-:W1:Y:S02]  /*00f0*/  LDC.64 R4, c[0x0][0x380] ;  /* 0x0000e000ff047b82 */ /* 0x000e640000000a00 */
[----:B-1----:R-:W-:-:S04]  /*0100*/  IMAD.WIDE.U32 R2, R7, 0x4, R4 ;  /* 0x0000000407027825 */ /* 0x002fc800078e0004 */
[----:B------:R-:W-:Y:S01]  /*0110*/  IMAD.WIDE.U32 R4, R9, 0x4, R4 ;  /* 0x0000000409047825 */ /* 0x000fe200078e0004 */
[----:B0-----:R-:W2:Y:S04]  /*0120*/  LDG.E R7, desc[UR4][R2.64] ;  /* 0x0000000402077981 */ /* 0x001ea8000c1e1900 */
[----:B------:R-:W2:Y:S02]  /*0130*/  LDG.E R0, desc[UR4][R4.64] ;  /* 0x0000000404007981 */ /* 0x000ea4000c1e1900 */
[----:B--2---:R-:W-:-:S13]  /*0140*/  FSETP.GT.AND P0, PT, R7, R0, PT ;  /* 0x000000000700720b */ /* 0x004fda0003f04000 */
[----:B------:R-:W-:Y:S05]  /*0150*/  @!P0 EXIT ;  /* 0x000000000000894d */ /* 0x000fea0003800000 */
[----:B------:R-:W-:Y:S04]  /*0160*/  STG.E desc[UR4][R2.64], R0 ;  /* 0x0000000002007986 */ /* 0x000fe8000c101904 */
[----:B------:R-:W-:Y:S01]  /*0170*/  STG.E desc[UR4][R4.64], R7 ;  /* 0x0000000704007986 */ /* 0x000fe2000c101904 */
[----:B------:R-:W-:Y:S05]  /*0180*/  EXIT ;  /* 0x000000000000794d */ /* 0x000fea0003800000 */
.L_x_0:
[----:B------:R-:W1:Y:S02]  /*0190*/  LDC.64 R2, c[0x0][0x380] ;  /* 0x0000e000ff027b82 */ /* 0x000e640000000a00 */
[----:B-1----:R-:W-:-:S04]  /*01a0*/  IMAD.WIDE.U32 R4, R7, 0x4, R2 ;  /* 0x0000000407047825 */ /* 0x002fc800078e0002 */
[----:B------:R-:W-:Y:S01]  /*01b0*/  IMAD.WIDE.U32 R2, R9, 0x4, R2 ;  /* 0x0000000409027825 */ /* 0x000fe200078e0002 */
[----:B0-----:R-:W2:Y:S04]  /*01c0*/  LDG.E R7, desc[UR4][R4.64] ;  /* 0x0000000404077981 */ /* 0x001ea8000c1e1900 */
[----:B------:R-:W2:Y:S02]  /*01d0*/  LDG.E R0, desc[UR4][R2.64] ;  /* 0x0000000402007981 */ /* 0x000ea4000c1e1900 */
[----:B--2---:R-:W-:-:S13]  /*01e0*/  FSETP.GEU.AND P0, PT, R7, R0, PT ;  /* 0x000000000700720b */ /* 0x004fda0003f0e000 */
[----:B------:R-:W-:Y:S05]  /*01f0*/  @P0 EXIT ;  /* 0x000000000000094d */ /* 0x000fea0003800000 */
[----:B------:R-:W-:Y:S04]  /*0200*/  STG.E desc[UR4][R4.64], R0 ;  /* 0x0000000004007986 */ /* 0x000fe8000c101904 */
[----:B------:R-:W-:Y:S01]  /*0210*/  STG.E desc[UR4][R2.64], R7 ;  /* 0x0000000702007986 */ /* 0x000fe2000c101904 */
[----:B------:R-:W-:Y:S05]  /*0220*/  EXIT ;  /* 0x000000000000794d */ /* 0x000fea0003800000 */
.L_x_1:
[----:B------:R-:W-:-:S00]  /*0230*/  BRA `(.L_x_1) ;  /* 0xfffffffc00fc7947 */ /* 0x000fc0000383ffff */
[----:B------:R-:W-:-:S00]  /*0240*/  NOP ;  /* 0x0000000000007918 */ /* 0x000fc00000000000 */
        /* <DEDUP_REMOVED lines=11> */
.L_x_2:


//--------------------- .nv.shared.reserved.0     --------------------------
	.section	.nv.shared.reserved.0,"aw",@nobits
	.weak		__nv_reservedSMEM_offset_0_alias
	.size		__nv_reservedSMEM_offset_0_alias, 0, 64
	.other		__nv_reservedSMEM_offset_0_alias,@"STO_CUDA_RESERVED_SHARED STV_DEFAULT"
__nv_reservedSMEM_offset_0_alias:
	.zero		0
	.zero		64


//--------------------- .nv.constant0._Z19bitonic_sort_kernelPfii --------------------------
	.section	.nv.constant0._Z19bitonic_sort_kernelPfii,"a",@progbits
	.sectionflags	@""
	.align	4
.nv.constant0._Z19bitonic_sort_kernelPfii:
	.zero		912


//--------------------- SYMBOLS --------------------------

	.type		.nv.reservedSmem.offset0,@object
	.size		.nv.reservedSmem.offset0,0x4
